	.headerflags	@"EF_CUDA_TEXMODE_UNIFIED EF_CUDA_64BIT_ADDRESS EF_CUDA_ACCELERATORS EF_CUDA_SM90 EF_CUDA_VIRTUAL_SM(EF_CUDA_SM90)"
	.elftype	@"ET_EXEC"


//--------------------- .nv.info                  --------------------------
	.section	.nv.info,"",@"SHT_CUDA_INFO"
	.align	4


	//----- nvinfo : EIATTR_REGCOUNT
	.align		4
        /*0000*/ 	.byte	0x04, 0x2f
        /*0002*/ 	.short	(.L_1 - .L_0)
	.align		4
.L_0:
        /*0004*/ 	.word	index@(triton_poi_fused_mul_pow_0)
        /*0008*/ 	.word	0x00000018


	//----- nvinfo : EIATTR_MIN_STACK_SIZE
	.align		4
.L_1:
        /*000c*/ 	.byte	0x04, 0x12
        /*000e*/ 	.short	(.L_3 - .L_2)
	.align		4
.L_2:
        /*0010*/ 	.word	index@(triton_poi_fused_mul_pow_0)
        /*0014*/ 	.word	0x00000000


	//----- nvinfo : EIATTR_FRAME_SIZE
	.align		4
.L_3:
        /*0018*/ 	.byte	0x04, 0x11
        /*001a*/ 	.short	(.L_5 - .L_4)
	.align		4
.L_4:
        /*001c*/ 	.word	index@(triton_poi_fused_mul_pow_0)
        /*0020*/ 	.word	0x00000000


	//----- nvinfo : EIATTR_MIN_STACK_SIZE
	.align		4
.L_5:
        /*0024*/ 	.byte	0x04, 0x12
        /*0026*/ 	.short	(.L_7 - .L_6)
	.align		4
.L_6:
        /*0028*/ 	.word	index@(triton_poi_fused_mul_pow_0)
        /*002c*/ 	.word	0x00000000
.L_7:


//--------------------- .nv.info.triton_poi_fused_mul_pow_0 --------------------------
	.section	.nv.info.triton_poi_fused_mul_pow_0,"",@"SHT_CUDA_INFO"
	.sectionflags	@""
	.align	4


	//----- nvinfo : EIATTR_CUDA_API_VERSION
	.align		4
        /*0000*/ 	.byte	0x04, 0x37
        /*0002*/ 	.short	(.L_9 - .L_8)
.L_8:
        /*0004*/ 	.word	0x0000007c


	//----- nvinfo : EIATTR_KPARAM_INFO
	.align		4
.L_9:
        /*0008*/ 	.byte	0x04, 0x17
        /*000a*/ 	.short	(.L_11 - .L_10)
.L_10:
        /*000c*/ 	.word	0x00000000
        /*0010*/ 	.short	0x0006
        /*0012*/ 	.short	0x0030
        /*0014*/ 	.byte	0x00, 0xf0, 0x11, 0x00


	//----- nvinfo : EIATTR_KPARAM_INFO
	.align		4
.L_11:
        /*0018*/ 	.byte	0x04, 0x17
        /*001a*/ 	.short	(.L_13 - .L_12)
.L_12:
        /*001c*/ 	.word	0x00000000
        /*0020*/ 	.short	0x0005
        /*0022*/ 	.short	0x0028
        /*0024*/ 	.byte	0x00, 0xf4, 0x21, 0x00


	//----- nvinfo : EIATTR_KPARAM_INFO
	.align		4
.L_13:
        /*0028*/ 	.byte	0x04, 0x17
        /*002a*/ 	.short	(.L_15 - .L_14)
.L_14:
        /*002c*/ 	.word	0x00000000
        /*0030*/ 	.short	0x0004
        /*0032*/ 	.short	0x0020
        /*0034*/ 	.byte	0x00, 0xf4, 0x21, 0x00


	//----- nvinfo : EIATTR_KPARAM_INFO
	.align		4
.L_15:
        /*0038*/ 	.byte	0x04, 0x17
        /*003a*/ 	.short	(.L_17 - .L_16)
.L_16:
        /*003c*/ 	.word	0x00000000
        /*0040*/ 	.short	0x0003
        /*0042*/ 	.short	0x0018
        /*0044*/ 	.byte	0x00, 0xf4, 0x21, 0x00


	//----- nvinfo : EIATTR_KPARAM_INFO
	.align		4
.L_17:
        /*0048*/ 	.byte	0x04, 0x17
        /*004a*/ 	.short	(.L_19 - .L_18)
.L_18:
        /*004c*/ 	.word	0x00000000
        /*0050*/ 	.short	0x0002
        /*0052*/ 	.short	0x0010
        /*0054*/ 	.byte	0x00, 0xf4, 0x21, 0x00


	//----- nvinfo : EIATTR_KPARAM_INFO
	.align		4
.L_19:
        /*0058*/ 	.byte	0x04, 0x17
        /*005a*/ 	.short	(.L_21 - .L_20)
.L_20:
        /*005c*/ 	.word	0x00000000
        /*0060*/ 	.short	0x0001
        /*0062*/ 	.short	0x0008
        /*0064*/ 	.byte	0x00, 0xf4, 0x21, 0x00


	//----- nvinfo : EIATTR_KPARAM_INFO
	.align		4
.L_21:
        /*0068*/ 	.byte	0x04, 0x17
        /*006a*/ 	.short	(.L_23 - .L_22)
.L_22:
        /*006c*/ 	.word	0x00000000
        /*0070*/ 	.short	0x0000
        /*0072*/ 	.short	0x0000
        /*0074*/ 	.byte	0x00, 0xf4, 0x21, 0x00


	//----- nvinfo : EIATTR_SPARSE_MMA_MASK
	.align		4
.L_23:
        /*0078*/ 	.byte	0x03, 0x50
        /*007a*/ 	.short	0x0000


	//----- nvinfo : EIATTR_MAXREG_COUNT
	.align		4
        /*007c*/ 	.byte	0x03, 0x1b
        /*007e*/ 	.short	0x00ff


	//----- nvinfo : EIATTR_EXIT_INSTR_OFFSETS
	.align		4
        /*0080*/ 	.byte	0x04, 0x1c
        /*0082*/ 	.short	(.L_25 - .L_24)


	//   ....[0]....
.L_24:
        /*0084*/ 	.word	0x000001d0


	//   ....[1]....
        /*0088*/ 	.word	0x000001f0


	//----- nvinfo : EIATTR_REQNTID
	.align		4
.L_25:
        /*008c*/ 	.byte	0x04, 0x10
        /*008e*/ 	.short	(.L_27 - .L_26)
.L_26:
        /*0090*/ 	.word	0x00000080
        /*0094*/ 	.word	0x00000001
        /*0098*/ 	.word	0x00000001


	//----- nvinfo : EIATTR_CBANK_PARAM_SIZE
	.align		4
.L_27:
        /*009c*/ 	.byte	0x03, 0x19
        /*009e*/ 	.short	0x0034


	//----- nvinfo : EIATTR_PARAM_CBANK
	.align		4
        /*00a0*/ 	.byte	0x04, 0x0a
        /*00a2*/ 	.short	(.L_29 - .L_28)
	.align		4
.L_28:
        /*00a4*/ 	.word	index@(.nv.constant0.triton_poi_fused_mul_pow_0)
        /*00a8*/ 	.short	0x0210
        /*00aa*/ 	.short	0x0034


	//----- nvinfo : EIATTR_SW_WAR
	.align		4
.L_29:
        /*00ac*/ 	.byte	0x04, 0x36
        /*00ae*/ 	.short	(.L_31 - .L_30)
.L_30:
        /*00b0*/ 	.word	0x00000008
.L_31:


//--------------------- .nv.callgraph             --------------------------
	.section	.nv.callgraph,"",@"SHT_CUDA_CALLGRAPH"
	.align	4
	.sectionentsize	8
	.align		4
        /*0000*/ 	.word	0x00000000
	.align		4
        /*0004*/ 	.word	0xffffffff
	.align		4
        /*0008*/ 	.word	0x00000000
	.align		4
        /*000c*/ 	.word	0xfffffffe
	.align		4
        /*0010*/ 	.word	0x00000000
	.align		4
        /*0014*/ 	.word	0xfffffffd
	.align		4
        /*0018*/ 	.word	0x00000000
	.align		4
        /*001c*/ 	.word	0xfffffffc


//--------------------- .text.triton_poi_fused_mul_pow_0 --------------------------
	.section	.text.triton_poi_fused_mul_pow_0,"ax",@progbits
	.align	128
        .global         triton_poi_fused_mul_pow_0
        .type           triton_poi_fused_mul_pow_0,@function
        .size           triton_poi_fused_mul_pow_0,(.L_x_1 - triton_poi_fused_mul_pow_0)
        .other          triton_poi_fused_mul_pow_0,@"STO_CUDA_ENTRY STV_DEFAULT"
triton_poi_fused_mul_pow_0:
.text.triton_poi_fused_mul_pow_0:
[----:B------:R-:W0:Y:S01]  /*0000*/  LDC R1, c[0x0][0x28] ;  /* 0x00000a00ff017b82 */ /* 0x000e220000000800 */
[----:B------:R-:W1:Y:S07]  /*0010*/  S2R R0, SR_TID.X ;  /* 0x0000000000007919 */ /* 0x000e6e0000002100 */
[----:B------:R-:W2:Y:S01]  /*0020*/  LDC.64 R2, c[0x0][0x210] ;  /* 0x00008400ff027b82 */ /* 0x000ea20000000a00 */
[----:B------:R-:W-:Y:S01]  /*0030*/  MOV R17, RZ ;  /* 0x000000ff00117202 */ /* 0x000fe20000000f00 */
[----:B------:R-:W-:Y:S01]  /*0040*/  ULDC.64 UR4, c[0x0][0x208] ;  /* 0x0000820000047ab9 */ /* 0x000fe20000000a00 */
[----:B------:R-:W3:Y:S05]  /*0050*/  S2R R15, SR_CTAID.X ;  /* 0x00000000000f7919 */ /* 0x000eea0000002500 */
[----:B------:R-:W4:Y:S08]  /*0060*/  LDC.64 R4, c[0x0][0x218] ;  /* 0x00008600ff047b82 */ /* 0x000f300000000a00 */
[----:B------:R-:W5:Y:S08]  /*0070*/  LDC.64 R6, c[0x0][0x220] ;  /* 0x00008800ff067b82 */ /* 0x000f700000000a00 */
[----:B------:R-:W5:Y:S01]  /*0080*/  LDC.64 R8, c[0x0][0x228] ;  /* 0x00008a00ff087b82 */ /* 0x000f620000000a00 */
[----:B-1----:R-:W-:-:S07]  /*0090*/  LOP3.LUT R0, R0, 0x7f, RZ, 0xc0, !PT ;  /* 0x0000007f00007812 */ /* 0x002fce00078ec0ff */
[----:B------:R-:W1:Y:S01]  /*00a0*/  LDC.64 R10, c[0x0][0x230] ;  /* 0x00008c00ff0a7b82 */ /* 0x000e620000000a00 */
[----:B---3--:R-:W-:Y:S01]  /*00b0*/  LEA R15, R15, R0, 0x7 ;  /* 0x000000000f0f7211 */ /* 0x008fe200078e38ff */
[----:B------:R-:W-:-:S03]  /*00c0*/  HFMA2.MMA R0, -RZ, RZ, 0, 0 ;  /* 0x00000000ff007435 */ /* 0x000fc600000001ff */
[C---:B------:R-:W-:Y:S01]  /*00d0*/  ISETP.GE.AND P0, PT, R15.reuse, 0x100, PT ;  /* 0x000001000f00780c */ /* 0x040fe20003f06270 */
[C---:B--2---:R-:W-:Y:S02]  /*00e0*/  IMAD.WIDE R2, R15.reuse, 0x4, R2 ;  /* 0x000000040f027825 */ /* 0x044fe400078e0202 */
[----:B------:R-:W2:Y:S02]  /*00f0*/  LDC.64 R12, c[0x0][0x238] ;  /* 0x00008e00ff0c7b82 */ /* 0x000ea40000000a00 */
[----:B----4-:R-:W-:-:S08]  /*0100*/  IMAD.WIDE R4, R15, 0x4, R4 ;  /* 0x000000040f047825 */ /* 0x010fd000078e0204 */
[----:B------:R2:W3:Y:S04]  /*0110*/  @!P0 LDG.E R0, desc[UR4][R2.64] ;  /* 0x0000000402008981 */ /* 0x0004e8000c1e1900 */
[----:B------:R-:W4:Y:S01]  /*0120*/  @!P0 LDG.E R17, desc[UR4][R4.64] ;  /* 0x0000000404118981 */ /* 0x000f22000c1e1900 */
[----:B-----5:R-:W-:-:S04]  /*0130*/  IMAD.WIDE R6, R15, 0x4, R6 ;  /* 0x000000040f067825 */ /* 0x020fc800078e0206 */
[----:B0-----:R-:W-:-:S04]  /*0140*/  IMAD.WIDE R8, R15, 0x4, R8 ;  /* 0x000000040f087825 */ /* 0x001fc800078e0208 */
[----:B-1----:R-:W-:-:S04]  /*0150*/  IMAD.WIDE R10, R15, 0x4, R10 ;  /* 0x000000040f0a7825 */ /* 0x002fc800078e020a */
[----:B--2---:R-:W-:-:S04]  /*0160*/  IMAD.WIDE R2, R15, 0x4, R12 ;  /* 0x000000040f027825 */ /* 0x004fc800078e020c */
[----:B---3--:R-:W-:Y:S01]  /*0170*/  FMUL R19, R0, R0 ;  /* 0x0000000000137220 */ /* 0x008fe20000400000 */
[----:B----4-:R-:W-:-:S04]  /*0180*/  FMUL R21, R17, R17 ;  /* 0x0000001111157220 */ /* 0x010fc80000400000 */
[----:B------:R0:W-:Y:S01]  /*0190*/  @!P0 STG.E desc[UR4][R6.64], R19 ;  /* 0x0000001306008986 */ /* 0x0001e2000c101904 */
[----:B------:R-:W-:-:S03]  /*01a0*/  FMUL R17, R17, R0 ;  /* 0x0000000011117220 */ /* 0x000fc60000400000 */
[----:B------:R0:W-:Y:S04]  /*01b0*/  @!P0 STG.E desc[UR4][R8.64], R19 ;  /* 0x0000001308008986 */ /* 0x0001e8000c101904 */
[----:B------:R0:W-:Y:S02]  /*01c0*/  @!P0 STG.E desc[UR4][R10.64], R21 ;  /* 0x000000150a008986 */ /* 0x0001e4000c101904 */
[----:B0-----:R-:W-:Y:S05]  /*01d0*/  @P0 EXIT ;  /* 0x000000000000094d */ /* 0x001fea0003800000 */
[----:B------:R-:W-:Y:S01]  /*01e0*/  STG.E desc[UR4][R2.64], R17 ;  /* 0x0000001102007986 */ /* 0x000fe2000c101904 */
[----:B------:R-:W-:Y:S05]  /*01f0*/  EXIT ;  /* 0x000000000000794d */ /* 0x000fea0003800000 */
.L_x_0:
[----:B------:R-:W-:-:S00]  /*0200*/  BRA `(.L_x_0) ;  /* 0xfffffffc00fc7947 */ /* 0x000fc0000383ffff */
[----:B------:R-:W-:-:S00]  /*0210*/  NOP ;  /* 0x0000000000007918 */ /* 0x000fc00000000000 */
        /* <DEDUP_REMOVED lines=14> */
.L_x_1:


//--------------------- .nv.constant0.triton_poi_fused_mul_pow_0 --------------------------
	.section	.nv.constant0.triton_poi_fused_mul_pow_0,"a",@progbits
	.sectionflags	@""
	.align	4
.nv.constant0.triton_poi_fused_mul_pow_0:
	.zero		580
